//
// Generated by NVIDIA NVVM Compiler
//
// Compiler Build ID: CL-36424714
// Cuda compilation tools, release 13.0, V13.0.88
// Based on NVVM 20.0.0
//

.version 9.0
.target sm_100
.address_size 64

	// .globl	_Z10rmsnorm_v2PfS_iiS_f
// _ZZ11BlockReducefE11warp_shared has been demoted
// _ZZ10rmsnorm_v2PfS_iiS_fE10shared_sum has been demoted

.visible .entry _Z10rmsnorm_v2PfS_iiS_f(
	.param .u64 .ptr .align 1 _Z10rmsnorm_v2PfS_iiS_f_param_0,
	.param .u64 .ptr .align 1 _Z10rmsnorm_v2PfS_iiS_f_param_1,
	.param .u32 _Z10rmsnorm_v2PfS_iiS_f_param_2,
	.param .u32 _Z10rmsnorm_v2PfS_iiS_f_param_3,
	.param .u64 .ptr .align 1 _Z10rmsnorm_v2PfS_iiS_f_param_4,
	.param .f32 _Z10rmsnorm_v2PfS_iiS_f_param_5
)
{
	.reg .pred 	%p<19>;
	.reg .b32 	%r<41>;
	.reg .b32 	%f<40>;
	.reg .b64 	%rd<19>;
	// demoted variable
	.shared .align 4 .b8 _ZZ11BlockReducefE11warp_shared[128];
	// demoted variable
	.shared .align 4 .f32 _ZZ10rmsnorm_v2PfS_iiS_fE10shared_sum;
	ld.param.u64 	%rd5, [_Z10rmsnorm_v2PfS_iiS_f_param_0];
	ld.param.u64 	%rd6, [_Z10rmsnorm_v2PfS_iiS_f_param_1];
	ld.param.u32 	%r11, [_Z10rmsnorm_v2PfS_iiS_f_param_2];
	ld.param.u32 	%r10, [_Z10rmsnorm_v2PfS_iiS_f_param_3];
	ld.param.u64 	%rd7, [_Z10rmsnorm_v2PfS_iiS_f_param_4];
	ld.param.f32 	%f8, [_Z10rmsnorm_v2PfS_iiS_f_param_5];
	mov.u32 	%r40, %tid.x;
	mov.u32 	%r2, %ctaid.x;
	setp.ge.s32 	%p1, %r2, %r11;
	@%p1 bra 	$L__BB0_12;
	cvta.to.global.u64 	%rd8, %rd5;
	mul.lo.s32 	%r12, %r10, %r2;
	cvt.s64.s32 	%rd1, %r12;
	mul.wide.s32 	%rd9, %r12, 4;
	add.s64 	%rd2, %rd8, %rd9;
	setp.ge.s32 	%p2, %r40, %r10;
	mov.f32 	%f39, 0f00000000;
	@%p2 bra 	$L__BB0_4;
	mov.f32 	%f39, 0f00000000;
	mov.u32 	%r3, %ntid.x;
	mov.u32 	%r39, %r40;
$L__BB0_3:
	mul.wide.s32 	%rd10, %r39, 4;
	add.s64 	%rd11, %rd2, %rd10;
	ld.global.f32 	%f11, [%rd11];
	fma.rn.f32 	%f39, %f11, %f11, %f39;
	add.s32 	%r39, %r39, %r3;
	setp.lt.s32 	%p3, %r39, %r10;
	@%p3 bra 	$L__BB0_3;
$L__BB0_4:
	and.b32  	%r6, %r40, 31;
	mov.b32 	%r13, %f39;
	shfl.sync.down.b32	%r14|%p4, %r13, 16, 31, -1;
	mov.b32 	%f12, %r14;
	add.f32 	%f13, %f39, %f12;
	mov.b32 	%r15, %f13;
	shfl.sync.down.b32	%r16|%p5, %r15, 8, 31, -1;
	mov.b32 	%f14, %r16;
	add.f32 	%f15, %f13, %f14;
	mov.b32 	%r17, %f15;
	shfl.sync.down.b32	%r18|%p6, %r17, 4, 31, -1;
	mov.b32 	%f16, %r18;
	add.f32 	%f17, %f15, %f16;
	mov.b32 	%r19, %f17;
	shfl.sync.down.b32	%r20|%p7, %r19, 2, 31, -1;
	mov.b32 	%f18, %r20;
	add.f32 	%f19, %f17, %f18;
	mov.b32 	%r21, %f19;
	shfl.sync.down.b32	%r22|%p8, %r21, 1, 31, -1;
	mov.b32 	%f20, %r22;
	add.f32 	%f4, %f19, %f20;
	setp.ne.s32 	%p9, %r6, 0;
	@%p9 bra 	$L__BB0_6;
	shr.u32 	%r23, %r40, 3;
	mov.u32 	%r24, _ZZ11BlockReducefE11warp_shared;
	add.s32 	%r25, %r24, %r23;
	st.shared.f32 	[%r25], %f4;
$L__BB0_6:
	bar.sync 	0;
	setp.gt.u32 	%p10, %r40, 31;
	@%p10 bra 	$L__BB0_9;
	shl.b32 	%r26, %r6, 2;
	mov.u32 	%r27, _ZZ11BlockReducefE11warp_shared;
	add.s32 	%r28, %r27, %r26;
	ld.shared.f32 	%f21, [%r28];
	mov.b32 	%r29, %f21;
	shfl.sync.down.b32	%r30|%p11, %r29, 16, 31, -1;
	mov.b32 	%f22, %r30;
	add.f32 	%f23, %f21, %f22;
	mov.b32 	%r31, %f23;
	shfl.sync.down.b32	%r32|%p12, %r31, 8, 31, -1;
	mov.b32 	%f24, %r32;
	add.f32 	%f25, %f23, %f24;
	mov.b32 	%r33, %f25;
	shfl.sync.down.b32	%r34|%p13, %r33, 4, 31, -1;
	mov.b32 	%f26, %r34;
	add.f32 	%f27, %f25, %f26;
	mov.b32 	%r35, %f27;
	shfl.sync.down.b32	%r36|%p14, %r35, 2, 31, -1;
	mov.b32 	%f28, %r36;
	add.f32 	%f29, %f27, %f28;
	mov.b32 	%r37, %f29;
	shfl.sync.down.b32	%r38|%p15, %r37, 1, 31, -1;
	mov.b32 	%f30, %r38;
	add.f32 	%f5, %f29, %f30;
	setp.ne.s32 	%p16, %r40, 0;
	@%p16 bra 	$L__BB0_9;
	st.shared.f32 	[_ZZ10rmsnorm_v2PfS_iiS_fE10shared_sum], %f5;
$L__BB0_9:
	setp.ge.s32 	%p17, %r40, %r10;
	bar.sync 	0;
	ld.shared.f32 	%f31, [_ZZ10rmsnorm_v2PfS_iiS_fE10shared_sum];
	cvt.rn.f32.s32 	%f32, %r10;
	div.rn.f32 	%f33, %f31, %f32;
	add.f32 	%f6, %f8, %f33;
	@%p17 bra 	$L__BB0_12;
	mov.u32 	%r7, %ntid.x;
	cvta.to.global.u64 	%rd3, %rd7;
	cvta.to.global.u64 	%rd4, %rd6;
	rsqrt.approx.f32 	%f7, %f6;
$L__BB0_11:
	cvt.s64.s32 	%rd12, %r40;
	mul.wide.s32 	%rd13, %r40, 4;
	add.s64 	%rd14, %rd2, %rd13;
	ld.global.f32 	%f34, [%rd14];
	mul.f32 	%f35, %f7, %f34;
	add.s64 	%rd15, %rd3, %rd13;
	ld.global.f32 	%f36, [%rd15];
	mul.f32 	%f37, %f35, %f36;
	add.s64 	%rd16, %rd12, %rd1;
	shl.b64 	%rd17, %rd16, 2;
	add.s64 	%rd18, %rd4, %rd17;
	st.global.f32 	[%rd18], %f37;
	add.s32 	%r40, %r40, %r7;
	setp.lt.s32 	%p18, %r40, %r10;
	@%p18 bra 	$L__BB0_11;
$L__BB0_12:
	ret;

}


// ===== COMPILED SASS (sm_100) =====

	.target	sm_100

	.elftype	@"ET_EXEC"


//--------------------- .note.nv.tkinfo           --------------------------
	.section	.note.nv.tkinfo,"",@"SHT_NOTE"
	.sectionflags	@"SHF_NOTE_NV_TKINFO"
	.tkinfo
        /*0018*/ 	.word	0x00000002
        /*0030*/ 	.string	""
        /*0030*/ 	.string	"ptxas"
        /*0030*/ 	.string	"Cuda compilation tools, release 13.0, V13.0.88"
        /*0030*/ 	.string	"Build cuda_13.0.r13.0/compiler.36424714_0"
        /*0030*/ 	.string	"-arch sm_100 -m 64 "



//--------------------- .note.nv.cuinfo           --------------------------
	.section	.note.nv.cuinfo,"",@"SHT_NOTE"
	.sectionflags	@"SHF_NOTE_NV_CUINFO"
        /*0018*/ 	.short	0x0002
        /*001a*/ 	.short	0x0064
        /*001c*/ 	.short	0x0082
	.zero		2


//--------------------- .nv.info                  --------------------------
	.section	.nv.info,"",@"SHT_CUDA_INFO"
	.align	4


	//----- nvinfo : EIATTR_REGCOUNT
	.align		4
        /*0000*/ 	.byte	0x04, 0x2f
        /*0002*/ 	.short	(.L_1 - .L_0)
	.align		4
.L_0:
        /*0004*/ 	.word	index@(_Z10rmsnorm_v2PfS_iiS_f)
        /*0008*/ 	.word	0x00000014


	//----- nvinfo : EIATTR_FRAME_SIZE
	.align		4
.L_1:
        /*000c*/ 	.byte	0x04, 0x11
        /*000e*/ 	.short	(.L_3 - .L_2)
	.align		4
.L_2:
        /*0010*/ 	.word	index@($__internal_0_$__cuda_sm3x_div_rn_noftz_f32_slowpath)
        /*0014*/ 	.word	0x00000000


	//----- nvinfo : EIATTR_FRAME_SIZE
	.align		4
.L_3:
        /*0018*/ 	.byte	0x04, 0x11
        /*001a*/ 	.short	(.L_5 - .L_4)
	.align		4
.L_4:
        /*001c*/ 	.word	index@(_Z10rmsnorm_v2PfS_iiS_f)
        /*0020*/ 	.word	0x00000000


	//----- nvinfo : EIATTR_MIN_STACK_SIZE
	.align		4
.L_5:
        /*0024*/ 	.byte	0x04, 0x12
        /*0026*/ 	.short	(.L_7 - .L_6)
	.align		4
.L_6:
        /*0028*/ 	.word	index@(_Z10rmsnorm_v2PfS_iiS_f)
        /*002c*/ 	.word	0x00000000
.L_7:


//--------------------- .nv.compat                --------------------------
	.section	.nv.compat,"",@"SHT_CUDA_COMPAT_INFO"
	.align	4
        /*0000*/ 	.byte	0x02, 0x09, 0x00, 0x00, 0x02, 0x02, 0x01, 0x00, 0x02, 0x05, 0x05, 0x00, 0x03, 0x07, 0x01, 0x01
        /*0010*/ 	.byte	0x02, 0x03, 0x00, 0x00, 0x02, 0x06, 0x01, 0x00, 0x04, 0x0b, 0x08, 0x00, 0x01, 0x00, 0x00, 0x00
        /*0020*/ 	.byte	0x00, 0x00, 0x00, 0x00


//--------------------- .nv.info._Z10rmsnorm_v2PfS_iiS_f --------------------------
	.section	.nv.info._Z10rmsnorm_v2PfS_iiS_f,"",@"SHT_CUDA_INFO"
	.sectionflags	@""
	.align	4


	//----- nvinfo : EIATTR_CUDA_API_VERSION
	.align		4
        /*0000*/ 	.byte	0x04, 0x37
        /*0002*/ 	.short	(.L_9 - .L_8)
.L_8:
        /*0004*/ 	.word	0x00000082


	//----- nvinfo : EIATTR_KPARAM_INFO
	.align		4
.L_9:
        /*0008*/ 	.byte	0x04, 0x17
        /*000a*/ 	.short	(.L_11 - .L_10)
.L_10:
        /*000c*/ 	.word	0x00000000
        /*0010*/ 	.short	0x0005
        /*0012*/ 	.short	0x0020
        /*0014*/ 	.byte	0x00, 0xf0, 0x11, 0x00


	//----- nvinfo : EIATTR_KPARAM_INFO
	.align		4
.L_11:
        /*0018*/ 	.byte	0x04, 0x17
        /*001a*/ 	.short	(.L_13 - .L_12)
.L_12:
        /*001c*/ 	.word	0x00000000
        /*0020*/ 	.short	0x0004
        /*0022*/ 	.short	0x0018
        /*0024*/ 	.byte	0x00, 0xf5, 0x21, 0x00


	//----- nvinfo : EIATTR_KPARAM_INFO
	.align		4
.L_13:
        /*0028*/ 	.byte	0x04, 0x17
        /*002a*/ 	.short	(.L_15 - .L_14)
.L_14:
        /*002c*/ 	.word	0x00000000
        /*0030*/ 	.short	0x0003
        /*0032*/ 	.short	0x0014
        /*0034*/ 	.byte	0x00, 0xf0, 0x11, 0x00


	//----- nvinfo : EIATTR_KPARAM_INFO
	.align		4
.L_15:
        /*0038*/ 	.byte	0x04, 0x17
        /*003a*/ 	.short	(.L_17 - .L_16)
.L_16:
        /*003c*/ 	.word	0x00000000
        /*0040*/ 	.short	0x0002
        /*0042*/ 	.short	0x0010
        /*0044*/ 	.byte	0x00, 0xf0, 0x11, 0x00


	//----- nvinfo : EIATTR_KPARAM_INFO
	.align		4
.L_17:
        /*0048*/ 	.byte	0x04, 0x17
        /*004a*/ 	.short	(.L_19 - .L_18)
.L_18:
        /*004c*/ 	.word	0x00000000
        /*0050*/ 	.short	0x0001
        /*0052*/ 	.short	0x0008
        /*0054*/ 	.byte	0x00, 0xf5, 0x21, 0x00


	//----- nvinfo : EIATTR_KPARAM_INFO
	.align		4
.L_19:
        /*0058*/ 	.byte	0x04, 0x17
        /*005a*/ 	.short	(.L_21 - .L_20)
.L_20:
        /*005c*/ 	.word	0x00000000
        /*0060*/ 	.short	0x0000
        /*0062*/ 	.short	0x0000
        /*0064*/ 	.byte	0x00, 0xf5, 0x21, 0x00


	//----- nvinfo : EIATTR_SPARSE_MMA_MASK
	.align		4
.L_21:
        /*0068*/ 	.byte	0x03, 0x50
        /*006a*/ 	.short	0x0000


	//----- nvinfo : EIATTR_MAXREG_COUNT
	.align		4
        /*006c*/ 	.byte	0x03, 0x1b
        /*006e*/ 	.short	0x00ff


	//----- nvinfo : EIATTR_NUM_BARRIERS
	.align		4
        /*0070*/ 	.byte	0x02, 0x4c
        /*0072*/ 	.byte	0x01
	.zero		1


	//----- nvinfo : EIATTR_MERCURY_ISA_VERSION
	.align		4
        /*0074*/ 	.byte	0x03, 0x5f
        /*0076*/ 	.short	0x0101


	//----- nvinfo : EIATTR_COOP_GROUP_MASK_REGIDS
	.align		4
        /*0078*/ 	.byte	0x04, 0x29
        /*007a*/ 	.short	(.L_23 - .L_22)


	//   ....[0]....
.L_22:
        /*007c*/ 	.word	0xffffffff


	//   ....[1]....
        /*0080*/ 	.word	0xffffffff


	//   ....[2]....
        /*0084*/ 	.word	0xffffffff


	//   ....[3]....
        /*0088*/ 	.word	0xffffffff


	//   ....[4]....
        /*008c*/ 	.word	0xffffffff


	//   ....[5]....
        /*0090*/ 	.word	0xffffffff


	//   ....[6]....
        /*0094*/ 	.word	0xffffffff


	//   ....[7]....
        /*0098*/ 	.word	0xffffffff


	//   ....[8]....
        /*009c*/ 	.word	0xffffffff


	//   ....[9]....
        /*00a0*/ 	.word	0xffffffff


	//   ....[10]....
        /*00a4*/ 	.word	0x0500000c


	//   ....[11]....
        /*00a8*/ 	.word	0x0500000c


	//   ....[12]....
        /*00ac*/ 	.word	0x0500000c


	//   ....[13]....
        /*00b0*/ 	.word	0x0500000c


	//   ....[14]....
        /*00b4*/ 	.word	0x0500000c


	//----- nvinfo : EIATTR_COOP_GROUP_INSTR_OFFSETS
	.align		4
.L_23:
        /*00b8*/ 	.byte	0x04, 0x28
        /*00ba*/ 	.short	(.L_25 - .L_24)


	//   ....[0]....
.L_24:
        /*00bc*/ 	.word	0x00000190


	//   ....[1]....
        /*00c0*/ 	.word	0x000001e0


	//   ....[2]....
        /*00c4*/ 	.word	0x00000220


	//   ....[3]....
        /*00c8*/ 	.word	0x00000240


	//   ....[4]....
        /*00cc*/ 	.word	0x00000260


	//   ....[5]....
        /*00d0*/ 	.word	0x00000330


	//   ....[6]....
        /*00d4*/ 	.word	0x00000350


	//   ....[7]....
        /*00d8*/ 	.word	0x00000370


	//   ....[8]....
        /*00dc*/ 	.word	0x00000390


	//   ....[9]....
        /*00e0*/ 	.word	0x000003b0


	//   ....[10]....
        /*00e4*/ 	.word	0x00000710


	//   ....[11]....
        /*00e8*/ 	.word	0x00000780


	//   ....[12]....
        /*00ec*/ 	.word	0x000007f0


	//   ....[13]....
        /*00f0*/ 	.word	0x00000860


	//   ....[14]....
        /*00f4*/ 	.word	0x000008d0


	//----- nvinfo : EIATTR_VRC_CTA_INIT_COUNT
	.align		4
.L_25:
        /*00f8*/ 	.byte	0x02, 0x4a
	.zero		1
	.zero		1


	//----- nvinfo : EIATTR_EXIT_INSTR_OFFSETS
	.align		4
        /*00fc*/ 	.byte	0x04, 0x1c
        /*00fe*/ 	.short	(.L_27 - .L_26)


	//   ....[0]....
.L_26:
        /*0100*/ 	.word	0x00000040


	//   ....[1]....
        /*0104*/ 	.word	0x00000540


	//   ....[2]....
        /*0108*/ 	.word	0x000006c0


	//----- nvinfo : EIATTR_CRS_STACK_SIZE
	.align		4
.L_27:
        /*010c*/ 	.byte	0x04, 0x1e
        /*010e*/ 	.short	(.L_29 - .L_28)
.L_28:
        /*0110*/ 	.word	0x00000000


	//----- nvinfo : EIATTR_CBANK_PARAM_SIZE
	.align		4
.L_29:
        /*0114*/ 	.byte	0x03, 0x19
        /*0116*/ 	.short	0x0024


	//----- nvinfo : EIATTR_PARAM_CBANK
	.align		4
        /*0118*/ 	.byte	0x04, 0x0a
        /*011a*/ 	.short	(.L_31 - .L_30)
	.align		4
.L_30:
        /*011c*/ 	.word	index@(.nv.constant0._Z10rmsnorm_v2PfS_iiS_f)
        /*0120*/ 	.short	0x0380
        /*0122*/ 	.short	0x0024


	//----- nvinfo : EIATTR_SW_WAR
	.align		4
.L_31:
        /*0124*/ 	.byte	0x04, 0x36
        /*0126*/ 	.short	(.L_33 - .L_32)
.L_32:
        /*0128*/ 	.word	0x00000008
.L_33:


//--------------------- .nv.callgraph             --------------------------
	.section	.nv.callgraph,"",@"SHT_CUDA_CALLGRAPH"
	.align	4
	.sectionentsize	8
	.align		4
        /*0000*/ 	.word	0x00000000
	.align		4
        /*0004*/ 	.word	0xffffffff
	.align		4
        /*0008*/ 	.word	0x00000000
	.align		4
        /*000c*/ 	.word	0xfffffffe
	.align		4
        /*0010*/ 	.word	0x00000000
	.align		4
        /*0014*/ 	.word	0xfffffffd
	.align		4
        /*0018*/ 	.word	0x00000000
	.align		4
        /*001c*/ 	.word	0xfffffffc


//--------------------- .text._Z10rmsnorm_v2PfS_iiS_f --------------------------
	.section	.text._Z10rmsnorm_v2PfS_iiS_f,"ax",@progbits
	.align	128
        .global         _Z10rmsnorm_v2PfS_iiS_f
        .type           _Z10rmsnorm_v2PfS_iiS_f,@function
        .size           _Z10rmsnorm_v2PfS_iiS_f,(.L_x_22 - _Z10rmsnorm_v2PfS_iiS_f)
        .other          _Z10rmsnorm_v2PfS_iiS_f,@"STO_CUDA_ENTRY STV_DEFAULT"
_Z10rmsnorm_v2PfS_iiS_f:
.text._Z10rmsnorm_v2PfS_iiS_f:
[----:B------:R-:W-:Y:S08]  /*0000*/  LDC R1, c[0x0][0x37c] ;  /* 0x0000df00ff017b82 */ /* 0x000ff00000000800 */
[----:B------:R-:W0:Y:S08]  /*0010*/  S2UR UR4, SR_CTAID.X ;  /* 0x00000000000479c3 */ /* 0x000e300000002500 */
[----:B------:R-:W0:Y:S02]  /*0020*/  LDC R0, c[0x0][0x390] ;  /* 0x0000e400ff007b82 */ /* 0x000e240000000800 */
[----:B0-----:R-:W-:-:S13]  /*0030*/  ISETP.LE.AND P0, PT, R0, UR4, PT ;  /* 0x0000000400007c0c */ /* 0x001fda000bf03270 */
[----:B------:R-:W-:Y:S05]  /*0040*/  @P0 EXIT ;  /* 0x000000000000094d */ /* 0x000fea0003800000 */
[----:B------:R-:W0:Y:S01]  /*0050*/  S2R R7, SR_TID.X ;  /* 0x0000000000077919 */ /* 0x000e220000002100 */
[----:B------:R-:W1:Y:S01]  /*0060*/  LDC R6, c[0x0][0x394] ;  /* 0x0000e500ff067b82 */ /* 0x000e620000000800 */
[----:B------:R-:W2:Y:S01]  /*0070*/  LDCU.64 UR6, c[0x0][0x358] ;  /* 0x00006b00ff0677ac */ /* 0x000ea20008000a00 */
[----:B------:R-:W-:Y:S01]  /*0080*/  BSSY.RECONVERGENT B0, `(.L_x_0) ;  /* 0x0000010000007945 */ /* 0x000fe20003800200 */
[----:B------:R-:W-:-:S05]  /*0090*/  IMAD.MOV.U32 R0, RZ, RZ, RZ ;  /* 0x000000ffff007224 */ /* 0x000fca00078e00ff */
[----:B------:R-:W3:Y:S01]  /*00a0*/  LDC.64 R4, c[0x0][0x380] ;  /* 0x0000e000ff047b82 */ /* 0x000ee20000000a00 */
[----:B-1----:R-:W-:Y:S01]  /*00b0*/  IMAD R2, R6, UR4, RZ ;  /* 0x0000000406027c24 */ /* 0x002fe2000f8e02ff */
[----:B0-----:R-:W-:-:S03]  /*00c0*/  ISETP.GE.AND P0, PT, R7, R6, PT ;  /* 0x000000060700720c */ /* 0x001fc60003f06270 */
[----:B---3--:R-:W-:-:S10]  /*00d0*/  IMAD.WIDE R4, R2, 0x4, R4 ;  /* 0x0000000402047825 */ /* 0x008fd400078e0204 */
[----:B--2---:R-:W-:Y:S05]  /*00e0*/  @P0 BRA `(.L_x_1) ;  /* 0x0000000000240947 */ /* 0x004fea0003800000 */
[----:B------:R-:W0:Y:S01]  /*00f0*/  LDC R10, c[0x0][0x360] ;  /* 0x0000d800ff0a7b82 */ /* 0x000e220000000800 */
[----:B------:R-:W-:Y:S02]  /*0100*/  IMAD.MOV.U32 R0, RZ, RZ, RZ ;  /* 0x000000ffff007224 */ /* 0x000fe400078e00ff */
[----:B------:R-:W-:-:S07]  /*0110*/  IMAD.MOV.U32 R3, RZ, RZ, R7 ;  /* 0x000000ffff037224 */ /* 0x000fce00078e0007 */
.L_x_2:
[----:B------:R-:W-:-:S06]  /*0120*/  IMAD.WIDE R8, R3, 0x4, R4 ;  /* 0x0000000403087825 */ /* 0x000fcc00078e0204 */
[----:B------:R-:W2:Y:S01]  /*0130*/  LDG.E R9, desc[UR6][R8.64] ;  /* 0x0000000608097981 */ /* 0x000ea2000c1e1900 */
[----:B0-----:R-:W-:-:S05]  /*0140*/  IMAD.IADD R3, R10, 0x1, R3 ;  /* 0x000000010a037824 */ /* 0x001fca00078e0203 */
[----:B------:R-:W-:Y:S01]  /*0150*/  ISETP.GE.AND P0, PT, R3, R6, PT ;  /* 0x000000060300720c */ /* 0x000fe20003f06270 */
[----:B--2---:R-:W-:-:S12]  /*0160*/  FFMA R0, R9, R9, R0 ;  /* 0x0000000909007223 */ /* 0x004fd80000000000 */
[----:B------:R-:W-:Y:S05]  /*0170*/  @!P0 BRA `(.L_x_2) ;  /* 0xfffffffc00e88947 */ /* 0x000fea000383ffff */
.L_x_1:
[----:B------:R-:W-:Y:S05]  /*0180*/  BSYNC.RECONVERGENT B0 ;  /* 0x0000000000007941 */ /* 0x000fea0003800200 */
.L_x_0:
[----:B------:R-:W0:Y:S01]  /*0190*/  SHFL.DOWN PT, R3, R0, 0x10, 0x1f ;  /* 0x0a001f0000037f89 */ /* 0x000e2200000e0000 */
[----:B------:R-:W-:-:S13]  /*01a0*/  LOP3.LUT P0, R12, R7, 0x1f, RZ, 0xc0, !PT ;  /* 0x0000001f070c7812 */ /* 0x000fda000780c0ff */
[----:B------:R-:W1:Y:S01]  /*01b0*/  @!P0 S2R R13, SR_CgaCtaId ;  /* 0x00000000000d8919 */ /* 0x000e620000008800 */
[----:B0-----:R-:W-:Y:S01]  /*01c0*/  FADD R3, R3, R0 ;  /* 0x0000000003037221 */ /* 0x001fe20000000000 */
[----:B------:R-:W-:-:S04]  /*01d0*/  @!P0 MOV R0, 0x400 ;  /* 0x0000040000008802 */ /* 0x000fc80000000f00 */
[----:B------:R-:W0:Y:S01]  /*01e0*/  SHFL.DOWN PT, R8, R3, 0x8, 0x1f ;  /* 0x09001f0003087f89 */ /* 0x000e2200000e0000 */
[----:B-1----:R-:W-:-:S04]  /*01f0*/  @!P0 LEA R0, R13, R0, 0x18 ;  /* 0x000000000d008211 */ /* 0x002fc800078ec0ff */
[----:B------:R-:W-:Y:S01]  /*0200*/  @!P0 LEA.HI R0, R7, R0, RZ, 0x1d ;  /* 0x0000000007008211 */ /* 0x000fe200078fe8ff */
[----:B0-----:R-:W-:-:S05]  /*0210*/  FADD R8, R3, R8 ;  /* 0x0000000803087221 */ /* 0x001fca0000000000 */
[----:B------:R-:W0:Y:S02]  /*0220*/  SHFL.DOWN PT, R9, R8, 0x4, 0x1f ;  /* 0x08801f0008097f89 */ /* 0x000e2400000e0000 */
[----:B0-----:R-:W-:-:S05]  /*0230*/  FADD R9, R8, R9 ;  /* 0x0000000908097221 */ /* 0x001fca0000000000 */
[----:B------:R-:W0:Y:S02]  /*0240*/  SHFL.DOWN PT, R10, R9, 0x2, 0x1f ;  /* 0x08401f00090a7f89 */ /* 0x000e2400000e0000 */
[----:B0-----:R-:W-:-:S05]  /*0250*/  FADD R10, R9, R10 ;  /* 0x0000000a090a7221 */ /* 0x001fca0000000000 */
[----:B------:R-:W0:Y:S02]  /*0260*/  SHFL.DOWN PT, R11, R10, 0x1, 0x1f ;  /* 0x08201f000a0b7f89 */ /* 0x000e2400000e0000 */
[----:B0-----:R-:W-:-:S05]  /*0270*/  FADD R11, R10, R11 ;  /* 0x0000000b0a0b7221 */ /* 0x001fca0000000000 */
[----:B------:R0:W-:Y:S01]  /*0280*/  @!P0 STS [R0], R11 ;  /* 0x0000000b00008388 */ /* 0x0001e20000000800 */
[----:B------:R-:W-:Y:S01]  /*0290*/  BAR.SYNC.DEFER_BLOCKING 0x0 ;  /* 0x0000000000007b1d */ /* 0x000fe20000010000 */
[----:B------:R-:W-:-:S13]  /*02a0*/  ISETP.GT.U32.AND P0, PT, R7, 0x1f, PT ;  /* 0x0000001f0700780c */ /* 0x000fda0003f04070 */
[----:B0-----:R-:W-:Y:S05]  /*02b0*/  @P0 BRA `(.L_x_3) ;  /* 0x00000000004c0947 */ /* 0x001fea0003800000 */
[----:B------:R-:W0:Y:S01]  /*02c0*/  S2R R3, SR_CgaCtaId ;  /* 0x0000000000037919 */ /* 0x000e220000008800 */
[----:B------:R-:W-:Y:S01]  /*02d0*/  MOV R0, 0x400 ;  /* 0x0000040000007802 */ /* 0x000fe20000000f00 */
[----:B------:R-:W-:-:S03]  /*02e0*/  UMOV UR4, 0xffffffff ;  /* 0xffffffff00047882 */ /* 0x000fc60000000000 */
[----:B0-----:R-:W-:-:S04]  /*02f0*/  LEA R13, R3, R0, 0x18 ;  /* 0x00000000030d7211 */ /* 0x001fc800078ec0ff */
[----:B------:R-:W-:-:S06]  /*0300*/  LEA R0, R12, R13, 0x2 ;  /* 0x0000000d0c007211 */ /* 0x000fcc00078e10ff */
[----:B------:R-:W0:Y:S01]  /*0310*/  LDS R0, [R0] ;  /* 0x0000000000007984 */ /* 0x000e220000000800 */
[----:B------:R-:W-:Y:S05]  /*0320*/  BRA.DIV UR4, `(.L_x_4) ;  /* 0x0000000204e87947 */ /* 0x000fea000b800000 */
[----:B0-----:R-:W0:Y:S02]  /*0330*/  SHFL.DOWN PT, R3, R0, 0x10, 0x1f ;  /* 0x0a001f0000037f89 */ /* 0x001e2400000e0000 */
[----:B0-----:R-:W-:-:S05]  /*0340*/  FADD R3, R0, R3 ;  /* 0x0000000300037221 */ /* 0x001fca0000000000 */
[----:B------:R-:W0:Y:S02]  /*0350*/  SHFL.DOWN PT, R8, R3, 0x8, 0x1f ;  /* 0x09001f0003087f89 */ /* 0x000e2400000e0000 */
[----:B0-----:R-:W-:-:S05]  /*0360*/  FADD R8, R3, R8 ;  /* 0x0000000803087221 */ /* 0x001fca0000000000 */
[----:B------:R-:W0:Y:S02]  /*0370*/  SHFL.DOWN PT, R9, R8, 0x4, 0x1f ;  /* 0x08801f0008097f89 */ /* 0x000e2400000e0000 */
[----:B0-----:R-:W-:-:S05]  /*0380*/  FADD R9, R8, R9 ;  /* 0x0000000908097221 */ /* 0x001fca0000000000 */
[----:B------:R-:W0:Y:S02]  /*0390*/  SHFL.DOWN PT, R10, R9, 0x2, 0x1f ;  /* 0x08401f00090a7f89 */ /* 0x000e2400000e0000 */
[----:B0-----:R-:W-:-:S05]  /*03a0*/  FADD R10, R9, R10 ;  /* 0x0000000a090a7221 */ /* 0x001fca0000000000 */
[----:B------:R0:W1:Y:S02]  /*03b0*/  SHFL.DOWN PT, R11, R10, 0x1, 0x1f ;  /* 0x08201f000a0b7f89 */ /* 0x00006400000e0000 */
.L_x_12:
[----:B------:R-:W-:Y:S01]  /*03c0*/  ISETP.NE.AND P0, PT, R7, RZ, PT ;  /* 0x000000ff0700720c */ /* 0x000fe20003f05270 */
[----:B-1----:R-:W-:-:S12]  /*03d0*/  FADD R11, R10, R11 ;  /* 0x0000000b0a0b7221 */ /* 0x002fd80000000000 */
[----:B------:R1:W-:Y:S02]  /*03e0*/  @!P0 STS [R13+0x80], R11 ;  /* 0x0000800b0d008388 */ /* 0x0003e40000000800 */
.L_x_3:
[----:B------:R-:W-:Y:S05]  /*03f0*/  WARPSYNC.ALL ;  /* 0x0000000000007948 */ /* 0x000fea0003800000 */
[-C--:B------:R-:W-:Y:S01]  /*0400*/  ISETP.GE.AND P2, PT, R7, R6.reuse, PT ;  /* 0x000000060700720c */ /* 0x080fe20003f46270 */
[----:B------:R-:W2:Y:S08]  /*0410*/  S2UR UR5, SR_CgaCtaId ;  /* 0x00000000000579c3 */ /* 0x000eb00000008800 */
[----:B------:R-:W-:Y:S01]  /*0420*/  BAR.SYNC.DEFER_BLOCKING 0x0 ;  /* 0x0000000000007b1d */ /* 0x000fe20000010000 */
[----:B------:R-:W-:-:S05]  /*0430*/  I2FP.F32.S32 R3, R6 ;  /* 0x0000000600037245 */ /* 0x000fca0000201400 */
[----:B------:R-:W-:Y:S01]  /*0440*/  UMOV UR4, 0x400 ;  /* 0x0000040000047882 */ /* 0x000fe20000000000 */
[----:B------:R-:W3:Y:S01]  /*0450*/  MUFU.RCP R6, R3 ;  /* 0x0000000300067308 */ /* 0x000ee20000001000 */
[----:B--2---:R-:W-:Y:S01]  /*0460*/  ULEA UR4, UR5, UR4, 0x18 ;  /* 0x0000000405047291 */ /* 0x004fe2000f8ec0ff */
[----:B---3--:R-:W-:-:S04]  /*0470*/  FFMA R9, -R3, R6, 1 ;  /* 0x3f80000003097423 */ /* 0x008fc80000000106 */
[----:B------:R-:W-:-:S04]  /*0480*/  FFMA R9, R6, R9, R6 ;  /* 0x0000000906097223 */ /* 0x000fc80000000006 */
[----:B------:R-:W2:Y:S02]  /*0490*/  LDS R0, [UR4+0x80] ;  /* 0x00008004ff007984 */ /* 0x000ea40008000800 */
[----:B--2---:R-:W2:Y:S01]  /*04a0*/  FCHK P0, R0, R3 ;  /* 0x0000000300007302 */ /* 0x004ea20000000000 */
[----:B------:R-:W-:-:S04]  /*04b0*/  FFMA R6, R0, R9, RZ ;  /* 0x0000000900067223 */ /* 0x000fc800000000ff */
[----:B------:R-:W-:-:S04]  /*04c0*/  FFMA R8, -R3, R6, R0 ;  /* 0x0000000603087223 */ /* 0x000fc80000000100 */
[----:B------:R-:W-:Y:S01]  /*04d0*/  FFMA R6, R9, R8, R6 ;  /* 0x0000000809067223 */ /* 0x000fe20000000006 */
[----:B--2---:R-:W-:Y:S06]  /*04e0*/  @!P0 BRA `(.L_x_5) ;  /* 0x00000000000c8947 */ /* 0x004fec0003800000 */
[----:B------:R-:W-:-:S07]  /*04f0*/  MOV R6, 0x510 ;  /* 0x0000051000067802 */ /* 0x000fce0000000f00 */
[----:B01----:R-:W-:Y:S05]  /*0500*/  CALL.REL.NOINC `($__internal_0_$__cuda_sm3x_div_rn_noftz_f32_slowpath) ;  /* 0x0000000000fc7944 */ /* 0x003fea0003c00000 */
[----:B------:R-:W-:-:S07]  /*0510*/  IMAD.MOV.U32 R6, RZ, RZ, R0 ;  /* 0x000000ffff067224 */ /* 0x000fce00078e0000 */
.L_x_5:
[----:B------:R-:W2:Y:S02]  /*0520*/  LDCU UR4, c[0x0][0x3a0] ;  /* 0x00007400ff0477ac */ /* 0x000ea40008000800 */
[----:B--2---:R-:W-:Y:S01]  /*0530*/  FADD R6, R6, UR4 ;  /* 0x0000000406067e21 */ /* 0x004fe20008000000 */
[----:B------:R-:W-:Y:S06]  /*0540*/  @P2 EXIT ;  /* 0x000000000000294d */ /* 0x000fec0003800000 */
[C---:B------:R-:W-:Y:S01]  /*0550*/  FSETP.GEU.AND P0, PT, |R6|.reuse, 1.175494350822287508e-38, PT ;  /* 0x008000000600780b */ /* 0x040fe20003f0e200 */
[----:B------:R-:W2:Y:S01]  /*0560*/  LDC.64 R8, c[0x0][0x398] ;  /* 0x0000e600ff087b82 */ /* 0x000ea20000000a00 */
[----:B------:R-:W3:Y:S01]  /*0570*/  LDCU UR4, c[0x0][0x360] ;  /* 0x00006c00ff0477ac */ /* 0x000ee20008000800 */
[----:B------:R-:W4:Y:S01]  /*0580*/  LDCU UR5, c[0x0][0x394] ;  /* 0x00007280ff0577ac */ /* 0x000f220008000800 */
[----:B------:R-:W0:Y:S09]  /*0590*/  LDCU.64 UR8, c[0x0][0x388] ;  /* 0x00007100ff0877ac */ /* 0x000e320008000a00 */
[----:B------:R-:W-:-:S04]  /*05a0*/  @!P0 FMUL R6, R6, 16777216 ;  /* 0x4b80000006068820 */ /* 0x000fc80000400000 */
[----:B------:R-:W5:Y:S02]  /*05b0*/  MUFU.RSQ R0, R6 ;  /* 0x0000000600007308 */ /* 0x000f640000001400 */
[----:B0--345:R-:W-:-:S07]  /*05c0*/  @!P0 FMUL R0, R0, 4096 ;  /* 0x4580000000008820 */ /* 0x039fce0000400000 */
.L_x_6:
[----:B-1----:R-:W-:-:S04]  /*05d0*/  IMAD.WIDE R10, R7, 0x4, R4 ;  /* 0x00000004070a7825 */ /* 0x002fc800078e0204 */
[C---:B--2---:R-:W-:Y:S02]  /*05e0*/  IMAD.WIDE R12, R7.reuse, 0x4, R8 ;  /* 0x00000004070c7825 */ /* 0x044fe400078e0208 */
[----:B------:R-:W2:Y:S04]  /*05f0*/  LDG.E R11, desc[UR6][R10.64] ;  /* 0x000000060a0b7981 */ /* 0x000ea8000c1e1900 */
[----:B------:R-:W3:Y:S01]  /*0600*/  LDG.E R12, desc[UR6][R12.64] ;  /* 0x000000060c0c7981 */ /* 0x000ee2000c1e1900 */
[----:B0-----:R-:W-:Y:S02]  /*0610*/  SHF.R.S32.HI R3, RZ, 0x1f, R7 ;  /* 0x0000001fff037819 */ /* 0x001fe40000011407 */
[----:B------:R-:W-:Y:S01]  /*0620*/  IADD3 R6, P0, PT, R2, R7, RZ ;  /* 0x0000000702067210 */ /* 0x000fe20007f1e0ff */
[----:B------:R-:W-:-:S03]  /*0630*/  VIADD R7, R7, UR4 ;  /* 0x0000000407077c36 */ /* 0x000fc60008000000 */
[----:B------:R-:W-:Y:S02]  /*0640*/  LEA.HI.X.SX32 R15, R2, R3, 0x1, P0 ;  /* 0x00000003020f7211 */ /* 0x000fe400000f0eff */
[----:B------:R-:W-:-:S04]  /*0650*/  LEA R14, P0, R6, UR8, 0x2 ;  /* 0x00000008060e7c11 */ /* 0x000fc8000f8010ff */
[----:B------:R-:W-:Y:S02]  /*0660*/  LEA.HI.X R15, R6, UR9, R15, 0x2, P0 ;  /* 0x00000009060f7c11 */ /* 0x000fe400080f140f */
[----:B------:R-:W-:Y:S01]  /*0670*/  ISETP.GE.AND P0, PT, R7, UR5, PT ;  /* 0x0000000507007c0c */ /* 0x000fe2000bf06270 */
[----:B--2---:R-:W-:-:S04]  /*0680*/  FMUL R3, R0, R11 ;  /* 0x0000000b00037220 */ /* 0x004fc80000400000 */
[----:B---3--:R-:W-:-:S05]  /*0690*/  FMUL R3, R3, R12 ;  /* 0x0000000c03037220 */ /* 0x008fca0000400000 */
[----:B------:R0:W-:Y:S03]  /*06a0*/  STG.E desc[UR6][R14.64], R3 ;  /* 0x000000030e007986 */ /* 0x0001e6000c101906 */
[----:B------:R-:W-:Y:S05]  /*06b0*/  @!P0 BRA `(.L_x_6) ;  /* 0xfffffffc00c48947 */ /* 0x000fea000383ffff */
[----:B------:R-:W-:Y:S05]  /*06c0*/  EXIT ;  /* 0x000000000000794d */ /* 0x000fea0003800000 */
.L_x_4:
[----:B------:R-:W-:Y:S02]  /*06d0*/  HFMA2 R17, -RZ, RZ, 0, 1.847743988037109375e-06 ;  /* 0x0000001fff117431 */ /* 0x000fe400000001ff */
[----:B------:R-:W-:Y:S02]  /*06e0*/  IMAD.MOV.U32 R15, RZ, RZ, 0x10 ;  /* 0x00000010ff0f7424 */ /* 0x000fe400078e00ff */
[----:B------:R-:W-:-:S07]  /*06f0*/  IMAD.MOV.U32 R12, RZ, RZ, -0x1 ;  /* 0xffffffffff0c7424 */ /* 0x000fce00078e00ff */
[----:B0-----:R-:W-:Y:S05]  /*0700*/  WARPSYNC.COLLECTIVE R12, `(.L_x_7) ;  /* 0x000000000c087348 */ /* 0x001fea0003c00000 */
[----:B0-----:R0:W1:Y:S02]  /*0710*/  SHFL.DOWN P0, R11, R0, R15, R17 ;  /* 0x0800000f000b7389 */ /* 0x0010640000000011 */
[----:B01----:R-:W-:Y:S05]  /*0720*/  ENDCOLLECTIVE ;  /* 0x000000000000791b */ /* 0x003fea0003800000 */
.L_x_7:
[----:B------:R-:W-:Y:S01]  /*0730*/  MOV R15, 0x8 ;  /* 0x00000008000f7802 */ /* 0x000fe20000000f00 */
[----:B------:R-:W-:-:S04]  /*0740*/  IMAD.MOV.U32 R3, RZ, RZ, R11 ;  /* 0x000000ffff037224 */ /* 0x000fc800078e000b */
[----:B------:R-:W-:-:S04]  /*0750*/  FADD R3, R0, R3 ;  /* 0x0000000300037221 */ /* 0x000fc80000000000 */
[----:B------:R-:W-:-:S07]  /*0760*/  IMAD.MOV.U32 R0, RZ, RZ, R3 ;  /* 0x000000ffff007224 */ /* 0x000fce00078e0003 */
[----:B------:R-:W-:Y:S05]  /*0770*/  WARPSYNC.COLLECTIVE R12, `(.L_x_8) ;  /* 0x000000000c087348 */ /* 0x000fea0003c00000 */
[----:B------:R0:W1:Y:S02]  /*0780*/  SHFL.DOWN P0, R11, R0, R15, R17 ;  /* 0x0800000f000b7389 */ /* 0x0000640000000011 */
[----:B01----:R-:W-:Y:S05]  /*0790*/  ENDCOLLECTIVE ;  /* 0x000000000000791b */ /* 0x003fea0003800000 */
.L_x_8:
[----:B------:R-:W-:Y:S02]  /*07a0*/  IMAD.MOV.U32 R15, RZ, RZ, 0x4 ;  /* 0x00000004ff0f7424 */ /* 0x000fe400078e00ff */
[----:B------:R-:W-:-:S04]  /*07b0*/  IMAD.MOV.U32 R8, RZ, RZ, R11 ;  /* 0x000000ffff087224 */ /* 0x000fc800078e000b */
[----:B------:R-:W-:-:S04]  /*07c0*/  FADD R8, R3, R8 ;  /* 0x0000000803087221 */ /* 0x000fc80000000000 */
[----:B------:R-:W-:-:S07]  /*07d0*/  IMAD.MOV.U32 R0, RZ, RZ, R8 ;  /* 0x000000ffff007224 */ /* 0x000fce00078e0008 */
[----:B------:R-:W-:Y:S05]  /*07e0*/  WARPSYNC.COLLECTIVE R12, `(.L_x_9) ;  /* 0x000000000c087348 */ /* 0x000fea0003c00000 */
[----:B------:R0:W1:Y:S02]  /*07f0*/  SHFL.DOWN P0, R11, R0, R15, R17 ;  /* 0x0800000f000b7389 */ /* 0x0000640000000011 */
[----:B01----:R-:W-:Y:S05]  /*0800*/  ENDCOLLECTIVE ;  /* 0x000000000000791b */ /* 0x003fea0003800000 */
.L_x_9:
[----:B------:R-:W-:Y:S01]  /*0810*/  IMAD.MOV.U32 R15, RZ, RZ, 0x2 ;  /* 0x00000002ff0f7424 */ /* 0x000fe200078e00ff */
[----:B------:R-:W-:-:S05]  /*0820*/  MOV R9, R11 ;  /* 0x0000000b00097202 */ /* 0x000fca0000000f00 */
[----:B------:R-:W-:-:S04]  /*0830*/  FADD R9, R8, R9 ;  /* 0x0000000908097221 */ /* 0x000fc80000000000 */
[----:B------:R-:W-:-:S07]  /*0840*/  IMAD.MOV.U32 R0, RZ, RZ, R9 ;  /* 0x000000ffff007224 */ /* 0x000fce00078e0009 */
[----:B------:R-:W-:Y:S05]  /*0850*/  WARPSYNC.COLLECTIVE R12, `(.L_x_10) ;  /* 0x000000000c087348 */ /* 0x000fea0003c00000 */
[----:B------:R0:W1:Y:S02]  /*0860*/  SHFL.DOWN P0, R11, R0, R15, R17 ;  /* 0x0800000f000b7389 */ /* 0x0000640000000011 */
[----:B01----:R-:W-:Y:S05]  /*0870*/  ENDCOLLECTIVE ;  /* 0x000000000000791b */ /* 0x003fea0003800000 */
.L_x_10:
[----:B------:R-:W-:Y:S02]  /*0880*/  IMAD.MOV.U32 R15, RZ, RZ, 0x1 ;  /* 0x00000001ff0f7424 */ /* 0x000fe400078e00ff */
[----:B------:R-:W-:-:S04]  /*0890*/  IMAD.MOV.U32 R10, RZ, RZ, R11 ;  /* 0x000000ffff0a7224 */ /* 0x000fc800078e000b */
[----:B------:R-:W-:-:S05]  /*08a0*/  FADD R10, R9, R10 ;  /* 0x0000000a090a7221 */ /* 0x000fca0000000000 */
[----:B------:R-:W-:-:S07]  /*08b0*/  MOV R0, R10 ;  /* 0x0000000a00007202 */ /* 0x000fce0000000f00 */
[----:B------:R-:W-:Y:S05]  /*08c0*/  WARPSYNC.COLLECTIVE R12, `(.L_x_11) ;  /* 0x000000000c087348 */ /* 0x000fea0003c00000 */
[----:B------:R0:W1:Y:S02]  /*08d0*/  SHFL.DOWN P0, R11, R0, R15, R17 ;  /* 0x0800000f000b7389 */ /* 0x0000640000000011 */
[----:B01----:R-:W-:Y:S05]  /*08e0*/  ENDCOLLECTIVE ;  /* 0x000000000000791b */ /* 0x003fea0003800000 */
.L_x_11:
[----:B------:R-:W-:Y:S05]  /*08f0*/  BRA `(.L_x_12) ;  /* 0xfffffff800b07947 */ /* 0x000fea000383ffff */
        .weak           $__internal_0_$__cuda_sm3x_div_rn_noftz_f32_slowpath
        .type           $__internal_0_$__cuda_sm3x_div_rn_noftz_f32_slowpath,@function
        .size           $__internal_0_$__cuda_sm3x_div_rn_noftz_f32_slowpath,(.L_x_22 - $__internal_0_$__cuda_sm3x_div_rn_noftz_f32_slowpath)
$__internal_0_$__cuda_sm3x_div_rn_noftz_f32_slowpath:
[--C-:B------:R-:W-:Y:S01]  /*0900*/  SHF.R.U32.HI R9, RZ, 0x17, R3.reuse ;  /* 0x00000017ff097819 */ /* 0x100fe20000011603 */
[----:B------:R-:W-:Y:S01]  /*0910*/  IMAD.MOV.U32 R12, RZ, RZ, R3 ;  /* 0x000000ffff0c7224 */ /* 0x000fe200078e0003 */
[----:B------:R-:W-:Y:S02]  /*0920*/  SHF.R.U32.HI R8, RZ, 0x17, R0 ;  /* 0x00000017ff087819 */ /* 0x000fe40000011600 */
[----:B------:R-:W-:Y:S02]  /*0930*/  LOP3.LUT R9, R9, 0xff, RZ, 0xc0, !PT ;  /* 0x000000ff09097812 */ /* 0x000fe400078ec0ff */
[----:B------:R-:W-:Y:S02]  /*0940*/  LOP3.LUT R10, R8, 0xff, RZ, 0xc0, !PT ;  /* 0x000000ff080a7812 */ /* 0x000fe400078ec0ff */
[----:B------:R-:W-:Y:S01]  /*0950*/  MOV R11, R0 ;  /* 0x00000000000b7202 */ /* 0x000fe20000000f00 */
[----:B------:R-:W-:Y:S02]  /*0960*/  VIADD R14, R9, 0xffffffff ;  /* 0xffffffff090e7836 */ /* 0x000fe40000000000 */
[----:B------:R-:W-:-:S03]  /*0970*/  VIADD R13, R10, 0xffffffff ;  /* 0xffffffff0a0d7836 */ /* 0x000fc60000000000 */
[----:B------:R-:W-:-:S04]  /*0980*/  ISETP.GT.U32.AND P0, PT, R14, 0xfd, PT ;  /* 0x000000fd0e00780c */ /* 0x000fc80003f04070 */
[----:B------:R-:W-:-:S13]  /*0990*/  ISETP.GT.U32.OR P0, PT, R13, 0xfd, P0 ;  /* 0x000000fd0d00780c */ /* 0x000fda0000704470 */
[----:B------:R-:W-:Y:S01]  /*09a0*/  @!P0 IMAD.MOV.U32 R8, RZ, RZ, RZ ;  /* 0x000000ffff088224 */ /* 0x000fe200078e00ff */
[----:B------:R-:W-:Y:S06]  /*09b0*/  @!P0 BRA `(.L_x_13) ;  /* 0x00000000005c8947 */ /* 0x000fec0003800000 */
[----:B------:R-:W-:Y:S02]  /*09c0*/  FSETP.GTU.FTZ.AND P0, PT, |R0|, +INF , PT ;  /* 0x7f8000000000780b */ /* 0x000fe40003f1c200 */
[----:B------:R-:W-:-:S04]  /*09d0*/  FSETP.GTU.FTZ.AND P1, PT, |R3|, +INF , PT ;  /* 0x7f8000000300780b */ /* 0x000fc80003f3c200 */
[----:B------:R-:W-:-:S13]  /*09e0*/  PLOP3.LUT P0, PT, P0, P1, PT, 0xf8, 0x8f ;  /* 0x00000000008f781c */ /* 0x000fda0000703f70 */
[----:B------:R-:W-:Y:S05]  /*09f0*/  @P0 BRA `(.L_x_14) ;  /* 0x0000000400440947 */ /* 0x000fea0003800000 */
[----:B------:R-:W-:-:S13]  /*0a00*/  LOP3.LUT P0, RZ, R12, 0x7fffffff, R11, 0xc8, !PT ;  /* 0x7fffffff0cff7812 */ /* 0x000fda000780c80b */
[----:B------:R-:W-:Y:S05]  /*0a10*/  @!P0 BRA `(.L_x_15) ;  /* 0x0000000400348947 */ /* 0x000fea0003800000 */
[C---:B------:R-:W-:Y:S02]  /*0a20*/  FSETP.NEU.FTZ.AND P3, PT, |R0|.reuse, +INF , PT ;  /* 0x7f8000000000780b */ /* 0x040fe40003f7d200 */
[----:B------:R-:W-:Y:S02]  /*0a30*/  FSETP.NEU.FTZ.AND P1, PT, |R3|, +INF , PT ;  /* 0x7f8000000300780b */ /* 0x000fe40003f3d200 */
[----:B------:R-:W-:-:S11]  /*0a40*/  FSETP.NEU.FTZ.AND P0, PT, |R0|, +INF , PT ;  /* 0x7f8000000000780b */ /* 0x000fd60003f1d200 */
[----:B------:R-:W-:Y:S05]  /*0a50*/  @!P1 BRA !P3, `(.L_x_15) ;  /* 0x0000000400249947 */ /* 0x000fea0005800000 */
[----:B------:R-:W-:-:S04]  /*0a60*/  LOP3.LUT P3, RZ, R11, 0x7fffffff, RZ, 0xc0, !PT ;  /* 0x7fffffff0bff7812 */ /* 0x000fc8000786c0ff */
[----:B------:R-:W-:-:S13]  /*0a70*/  PLOP3.LUT P1, PT, P1, P3, PT, 0x2f, 0xf2 ;  /* 0x0000000000f2781c */ /* 0x000fda0000f26577 */
[----:B------:R-:W-:Y:S05]  /*0a80*/  @P1 BRA `(.L_x_16) ;  /* 0x0000000400101947 */ /* 0x000fea0003800000 */
[----:B------:R-:W-:-:S04]  /*0a90*/  LOP3.LUT P1, RZ, R12, 0x7fffffff, RZ, 0xc0, !PT ;  /* 0x7fffffff0cff7812 */ /* 0x000fc8000782c0ff */
[----:B------:R-:W-:-:S13]  /*0aa0*/  PLOP3.LUT P0, PT, P0, P1, PT, 0x2f, 0xf2 ;  /* 0x0000000000f2781c */ /* 0x000fda0000702577 */
[----:B------:R-:W-:Y:S05]  /*0ab0*/  @P0 BRA `(.L_x_17) ;  /* 0x0000000000f80947 */ /* 0x000fea0003800000 */
[----:B------:R-:W-:Y:S02]  /*0ac0*/  ISETP.GE.AND P0, PT, R13, RZ, PT ;  /* 0x000000ff0d00720c */ /* 0x000fe40003f06270 */
[----:B------:R-:W-:-:S11]  /*0ad0*/  ISETP.GE.AND P1, PT, R14, RZ, PT ;  /* 0x000000ff0e00720c */ /* 0x000fd60003f26270 */
[----:B------:R-:W-:Y:S01]  /*0ae0*/  @P0 IMAD.MOV.U32 R8, RZ, RZ, RZ ;  /* 0x000000ffff080224 */ /* 0x000fe200078e00ff */
[----:B------:R-:W-:Y:S01]  /*0af0*/  @!P0 MOV R8, 0xffffffc0 ;  /* 0xffffffc000088802 */ /* 0x000fe20000000f00 */
[----:B------:R-:W-:Y:S01]  /*0b00*/  @!P0 FFMA R11, R0, 1.84467440737095516160e+19, RZ ;  /* 0x5f800000000b8823 */ /* 0x000fe200000000ff */
[----:B------:R-:W-:-:S03]  /*0b10*/  @!P1 FFMA R12, R3, 1.84467440737095516160e+19, RZ ;  /* 0x5f800000030c9823 */ /* 0x000fc600000000ff */
[----:B------:R-:W-:-:S07]  /*0b20*/  @!P1 VIADD R8, R8, 0x40 ;  /* 0x0000004008089836 */ /* 0x000fce0000000000 */
.L_x_13:
[----:B------:R-:W-:Y:S01]  /*0b30*/  LEA R3, R9, 0xc0800000, 0x17 ;  /* 0xc080000009037811 */ /* 0x000fe200078eb8ff */
[----:B------:R-:W-:-:S04]  /*0b40*/  VIADD R10, R10, 0xffffff81 ;  /* 0xffffff810a0a7836 */ /* 0x000fc80000000000 */
[----:B------:R-:W-:Y:S01]  /*0b50*/  IMAD.IADD R3, R12, 0x1, -R3 ;  /* 0x000000010c037824 */ /* 0x000fe200078e0a03 */
[C---:B------:R-:W-:Y:S01]  /*0b60*/  IADD3 R9, PT, PT, R10.reuse, 0x7f, -R9 ;  /* 0x0000007f0a097810 */ /* 0x040fe20007ffe809 */
[----:B------:R-:W-:Y:S02]  /*0b70*/  IMAD R0, R10, -0x800000, R11 ;  /* 0xff8000000a007824 */ /* 0x000fe400078e020b */
[----:B------:R-:W0:Y:S01]  /*0b80*/  MUFU.RCP R12, R3 ;  /* 0x00000003000c7308 */ /* 0x000e220000001000 */
[----:B------:R-:W-:Y:S01]  /*0b90*/  FADD.FTZ R13, -R3, -RZ ;  /* 0x800000ff030d7221 */ /* 0x000fe20000010100 */
[----:B------:R-:W-:-:S03]  /*0ba0*/  IADD3 R9, PT, PT, R9, R8, RZ ;  /* 0x0000000809097210 */ /* 0x000fc60007ffe0ff */
[----:B0-----:R-:W-:-:S04]  /*0bb0*/  FFMA R15, R12, R13, 1 ;  /* 0x3f8000000c0f7423 */ /* 0x001fc8000000000d */
[----:B------:R-:W-:-:S04]  /*0bc0*/  FFMA R14, R12, R15, R12 ;  /* 0x0000000f0c0e7223 */ /* 0x000fc8000000000c */
[----:B------:R-:W-:-:S04]  /*0bd0*/  FFMA R11, R0, R14, RZ ;  /* 0x0000000e000b7223 */ /* 0x000fc800000000ff */
[----:B------:R-:W-:-:S04]  /*0be0*/  FFMA R12, R13, R11, R0 ;  /* 0x0000000b0d0c7223 */ /* 0x000fc80000000000 */
[----:B------:R-:W-:-:S04]  /*0bf0*/  FFMA R11, R14, R12, R11 ;  /* 0x0000000c0e0b7223 */ /* 0x000fc8000000000b */
[----:B------:R-:W-:-:S04]  /*0c00*/  FFMA R12, R13, R11, R0 ;  /* 0x0000000b0d0c7223 */ /* 0x000fc80000000000 */
[----:B------:R-:W-:-:S05]  /*0c10*/  FFMA R0, R14, R12, R11 ;  /* 0x0000000c0e007223 */ /* 0x000fca000000000b */
[----:B------:R-:W-:-:S04]  /*0c20*/  SHF.R.U32.HI R3, RZ, 0x17, R0 ;  /* 0x00000017ff037819 */ /* 0x000fc80000011600 */
[----:B------:R-:W-:-:S05]  /*0c30*/  LOP3.LUT R3, R3, 0xff, RZ, 0xc0, !PT ;  /* 0x000000ff03037812 */ /* 0x000fca00078ec0ff */
[----:B------:R-:W-:-:S04]  /*0c40*/  IMAD.IADD R13, R3, 0x1, R9 ;  /* 0x00000001030d7824 */ /* 0x000fc800078e0209 */
[----:B------:R-:W-:-:S05]  /*0c50*/  VIADD R3, R13, 0xffffffff ;  /* 0xffffffff0d037836 */ /* 0x000fca0000000000 */
[----:B------:R-:W-:-:S13]  /*0c60*/  ISETP.GE.U32.AND P0, PT, R3, 0xfe, PT ;  /* 0x000000fe0300780c */ /* 0x000fda0003f06070 */
[----:B------:R-:W-:Y:S05]  /*0c70*/  @!P0 BRA `(.L_x_18) ;  /* 0x0000000000808947 */ /* 0x000fea0003800000 */
[----:B------:R-:W-:-:S13]  /*0c80*/  ISETP.GT.AND P0, PT, R13, 0xfe, PT ;  /* 0x000000fe0d00780c */ /* 0x000fda0003f04270 */
[----:B------:R-:W-:Y:S05]  /*0c90*/  @P0 BRA `(.L_x_19) ;  /* 0x00000000006c0947 */ /* 0x000fea0003800000 */
[----:B------:R-:W-:-:S13]  /*0ca0*/  ISETP.GE.AND P0, PT, R13, 0x1, PT ;  /* 0x000000010d00780c */ /* 0x000fda0003f06270 */
[----:B------:R-:W-:Y:S05]  /*0cb0*/  @P0 BRA `(.L_x_20) ;  /* 0x0000000000980947 */ /* 0x000fea0003800000 */
[----:B------:R-:W-:Y:S02]  /*0cc0*/  ISETP.GE.AND P0, PT, R13, -0x18, PT ;  /* 0xffffffe80d00780c */ /* 0x000fe40003f06270 */
[----:B------:R-:W-:-:S11]  /*0cd0*/  LOP3.LUT R0, R0, 0x80000000, RZ, 0xc0, !PT ;  /* 0x8000000000007812 */ /* 0x000fd600078ec0ff */
[----:B------:R-:W-:Y:S05]  /*0ce0*/  @!P0 BRA `(.L_x_20) ;  /* 0x00000000008c8947 */ /* 0x000fea0003800000 */
[CCC-:B------:R-:W-:Y:S01]  /*0cf0*/  FFMA.RZ R3, R14.reuse, R12.reuse, R11.reuse ;  /* 0x0000000c0e037223 */ /* 0x1c0fe2000000c00b */
[C---:B------:R-:W-:Y:S02]  /*0d00*/  VIADD R10, R13.reuse, 0x20 ;  /* 0x000000200d0a7836 */ /* 0x040fe40000000000 */
[CCC-:B------:R-:W-:Y:S01]  /*0d10*/  FFMA.RM R8, R14.reuse, R12.reuse, R11.reuse ;  /* 0x0000000c0e087223 */ /* 0x1c0fe2000000400b */
[----:B------:R-:W-:Y:S02]  /*0d20*/  ISETP.NE.AND P3, PT, R13, RZ, PT ;  /* 0x000000ff0d00720c */ /* 0x000fe40003f65270 */
[----:B------:R-:W-:Y:S01]  /*0d30*/  LOP3.LUT R9, R3, 0x7fffff, RZ, 0xc0, !PT ;  /* 0x007fffff03097812 */ /* 0x000fe200078ec0ff */
[----:B------:R-:W-:Y:S01]  /*0d40*/  FFMA.RP R3, R14, R12, R11 ;  /* 0x0000000c0e037223 */ /* 0x000fe2000000800b */
[----:B------:R-:W-:Y:S02]  /*0d50*/  ISETP.NE.AND P1, PT, R13, RZ, PT ;  /* 0x000000ff0d00720c */ /* 0x000fe40003f25270 */
[----:B------:R-:W-:-:S02]  /*0d60*/  LOP3.LUT R9, R9, 0x800000, RZ, 0xfc, !PT ;  /* 0x0080000009097812 */ /* 0x000fc400078efcff */
[----:B------:R-:W-:Y:S02]  /*0d70*/  IADD3 R11, PT, PT, -R13, RZ, RZ ;  /* 0x000000ff0d0b7210 */ /* 0x000fe40007ffe1ff */
[----:B------:R-:W-:Y:S02]  /*0d80*/  SHF.L.U32 R10, R9, R10, RZ ;  /* 0x0000000a090a7219 */ /* 0x000fe400000006ff */
[----:B------:R-:W-:Y:S02]  /*0d90*/  FSETP.NEU.FTZ.AND P0, PT, R3, R8, PT ;  /* 0x000000080300720b */ /* 0x000fe40003f1d000 */
[----:B------:R-:W-:Y:S02]  /*0da0*/  SEL R8, R11, RZ, P3 ;  /* 0x000000ff0b087207 */ /* 0x000fe40001800000 */
[----:B------:R-:W-:Y:S02]  /*0db0*/  ISETP.NE.AND P1, PT, R10, RZ, P1 ;  /* 0x000000ff0a00720c */ /* 0x000fe40000f25270 */
[----:B------:R-:W-:-:S02]  /*0dc0*/  SHF.R.U32.HI R8, RZ, R8, R9 ;  /* 0x00000008ff087219 */ /* 0x000fc40000011609 */
[----:B------:R-:W-:Y:S02]  /*0dd0*/  PLOP3.LUT P0, PT, P0, P1, PT, 0xf8, 0x8f ;  /* 0x00000000008f781c */ /* 0x000fe40000703f70 */
[----:B------:R-:W-:Y:S02]  /*0de0*/  SHF.R.U32.HI R10, RZ, 0x1, R8 ;  /* 0x00000001ff0a7819 */ /* 0x000fe40000011608 */
[----:B------:R-:W-:-:S04]  /*0df0*/  SEL R3, RZ, 0x1, !P0 ;  /* 0x00000001ff037807 */ /* 0x000fc80004000000 */
[----:B------:R-:W-:-:S04]  /*0e00*/  LOP3.LUT R3, R3, 0x1, R10, 0xf8, !PT ;  /* 0x0000000103037812 */ /* 0x000fc800078ef80a */
[----:B------:R-:W-:-:S05]  /*0e10*/  LOP3.LUT R3, R3, R8, RZ, 0xc0, !PT ;  /* 0x0000000803037212 */ /* 0x000fca00078ec0ff */
[----:B------:R-:W-:-:S05]  /*0e20*/  IMAD.IADD R3, R10, 0x1, R3 ;  /* 0x000000010a037824 */ /* 0x000fca00078e0203 */
[----:B------:R-:W-:Y:S01]  /*0e30*/  LOP3.LUT R0, R3, R0, RZ, 0xfc, !PT ;  /* 0x0000000003007212 */ /* 0x000fe200078efcff */
[----:B------:R-:W-:Y:S06]  /*0e40*/  BRA `(.L_x_20) ;  /* 0x0000000000347947 */ /* 0x000fec0003800000 */
.L_x_19:
[----:B------:R-:W-:-:S04]  /*0e50*/  LOP3.LUT R0, R0, 0x80000000, RZ, 0xc0, !PT ;  /* 0x8000000000007812 */ /* 0x000fc800078ec0ff */
[----:B------:R-:W-:Y:S01]  /*0e60*/  LOP3.LUT R0, R0, 0x7f800000, RZ, 0xfc, !PT ;  /* 0x7f80000000007812 */ /* 0x000fe200078efcff */
[----:B------:R-:W-:Y:S06]  /*0e70*/  BRA `(.L_x_20) ;  /* 0x0000000000287947 */ /* 0x000fec0003800000 */
.L_x_18:
[----:B------:R-:W-:Y:S01]  /*0e80*/  IMAD R0, R9, 0x800000, R0 ;  /* 0x0080000009007824 */ /* 0x000fe200078e0200 */
[----:B------:R-:W-:Y:S06]  /*0e90*/  BRA `(.L_x_20) ;  /* 0x0000000000207947 */ /* 0x000fec0003800000 */
.L_x_17:
[----:B------:R-:W-:-:S04]  /*0ea0*/  LOP3.LUT R0, R12, 0x80000000, R11, 0x48, !PT ;  /* 0x800000000c007812 */ /* 0x000fc800078e480b */
[----:B------:R-:W-:Y:S01]  /*0eb0*/  LOP3.LUT R0, R0, 0x7f800000, RZ, 0xfc, !PT ;  /* 0x7f80000000007812 */ /* 0x000fe200078efcff */
[----:B------:R-:W-:Y:S06]  /*0ec0*/  BRA `(.L_x_20) ;  /* 0x0000000000147947 */ /* 0x000fec0003800000 */
.L_x_16:
[----:B------:R-:W-:Y:S01]  /*0ed0*/  LOP3.LUT R0, R12, 0x80000000, R11, 0x48, !PT ;  /* 0x800000000c007812 */ /* 0x000fe200078e480b */
[----:B------:R-:W-:Y:S06]  /*0ee0*/  BRA `(.L_x_20) ;  /* 0x00000000000c7947 */ /* 0x000fec0003800000 */
.L_x_15:
[----:B------:R-:W0:Y:S01]  /*0ef0*/  MUFU.RSQ R0, -QNAN ;  /* 0xffc0000000007908 */ /* 0x000e220000001400 */
[----:B------:R-:W-:Y:S05]  /*0f00*/  BRA `(.L_x_20) ;  /* 0x0000000000047947 */ /* 0x000fea0003800000 */
.L_x_14:
[----:B------:R-:W-:-:S07]  /*0f10*/  FADD.FTZ R0, R0, R3 ;  /* 0x0000000300007221 */ /* 0x000fce0000010000 */
.L_x_20:
[----:B------:R-:W-:Y:S01]  /*0f20*/  MOV R8, R6 ;  /* 0x0000000600087202 */ /* 0x000fe20000000f00 */
[----:B------:R-:W-:-:S04]  /*0f30*/  IMAD.MOV.U32 R9, RZ, RZ, 0x0 ;  /* 0x00000000ff097424 */ /* 0x000fc800078e00ff */
[----:B0-----:R-:W-:Y:S05]  /*0f40*/  RET.REL.NODEC R8 `(_Z10rmsnorm_v2PfS_iiS_f) ;  /* 0xfffffff0082c7950 */ /* 0x001fea0003c3ffff */
.L_x_21:
[----:B------:R-:W-:-:S00]  /*0f50*/  BRA `(.L_x_21) ;  /* 0xfffffffc00fc7947 */ /* 0x000fc0000383ffff */
[----:B------:R-:W-:-:S00]  /*0f60*/  NOP ;  /* 0x0000000000007918 */ /* 0x000fc00000000000 */
        /* <DEDUP_REMOVED lines=9> */
.L_x_22:


//--------------------- .nv.shared._Z10rmsnorm_v2PfS_iiS_f --------------------------
	.section	.nv.shared._Z10rmsnorm_v2PfS_iiS_f,"aw",@nobits
	.sectionflags	@""
	.align	4
.nv.shared._Z10rmsnorm_v2PfS_iiS_f:
	.zero		1156


//--------------------- .nv.shared.reserved.0     --------------------------
	.section	.nv.shared.reserved.0,"aw",@nobits
	.weak		__nv_reservedSMEM_offset_0_alias
	.size		__nv_reservedSMEM_offset_0_alias, 0, 64
	.other		__nv_reservedSMEM_offset_0_alias,@"STO_CUDA_RESERVED_SHARED STV_DEFAULT"
__nv_reservedSMEM_offset_0_alias:
	.zero		0
	.zero		64


//--------------------- .nv.constant0._Z10rmsnorm_v2PfS_iiS_f --------------------------
	.section	.nv.constant0._Z10rmsnorm_v2PfS_iiS_f,"a",@progbits
	.sectionflags	@""
	.align	4
.nv.constant0._Z10rmsnorm_v2PfS_iiS_f:
	.zero		932


//--------------------- SYMBOLS --------------------------

	.type		.nv.reservedSmem.offset0,@object
	.size		.nv.reservedSmem.offset0,0x4
	.type		.nv.reservedSmem.cap,@object
	.size		.nv.reservedSmem.cap,0x4
